//
// Generated by NVIDIA NVVM Compiler
//
// Compiler Build ID: CL-36424714
// Cuda compilation tools, release 13.0, V13.0.88
// Based on NVVM 20.0.0
//

.version 9.0
.target sm_100
.address_size 64

	// .globl	adaptive_gemm_n3_kernel_f32

.visible .entry adaptive_gemm_n3_kernel_f32(
	.param .u64 .ptr .align 1 adaptive_gemm_n3_kernel_f32_param_0,
	.param .u64 .ptr .align 1 adaptive_gemm_n3_kernel_f32_param_1,
	.param .u64 .ptr .align 1 adaptive_gemm_n3_kernel_f32_param_2,
	.param .u64 .ptr .align 1 adaptive_gemm_n3_kernel_f32_param_3,
	.param .u32 adaptive_gemm_n3_kernel_f32_param_4,
	.param .u32 adaptive_gemm_n3_kernel_f32_param_5,
	.param .u32 adaptive_gemm_n3_kernel_f32_param_6
)
{
	.reg .pred 	%p<6>;
	.reg .b16 	%rs<49>;
	.reg .b32 	%r<58>;
	.reg .b32 	%f<42>;
	.reg .b64 	%rd<26>;

	ld.param.u64 	%rd8, [adaptive_gemm_n3_kernel_f32_param_0];
	ld.param.u64 	%rd9, [adaptive_gemm_n3_kernel_f32_param_1];
	ld.param.u64 	%rd10, [adaptive_gemm_n3_kernel_f32_param_2];
	ld.param.u64 	%rd11, [adaptive_gemm_n3_kernel_f32_param_3];
	ld.param.u32 	%r11, [adaptive_gemm_n3_kernel_f32_param_4];
	ld.param.u32 	%r9, [adaptive_gemm_n3_kernel_f32_param_5];
	ld.param.u32 	%r10, [adaptive_gemm_n3_kernel_f32_param_6];
	mov.u32 	%r12, %ctaid.x;
	mov.u32 	%r13, %ntid.x;
	mov.u32 	%r14, %tid.x;
	mad.lo.s32 	%r1, %r12, %r13, %r14;
	mov.u32 	%r2, %ctaid.y;
	setp.ge.s32 	%p1, %r1, %r10;
	setp.ge.s32 	%p2, %r2, %r11;
	or.pred  	%p3, %p2, %p1;
	@%p3 bra 	$L__BB0_5;
	cvta.to.global.u64 	%rd1, %rd10;
	shr.s32 	%r15, %r9, 31;
	shr.u32 	%r16, %r15, 30;
	add.s32 	%r17, %r9, %r16;
	shr.s32 	%r3, %r17, 2;
	mul.lo.s32 	%r4, %r10, %r3;
	setp.lt.s32 	%p4, %r9, 4;
	mov.f32 	%f41, 0f00000000;
	@%p4 bra 	$L__BB0_4;
	ld.global.nc.f32 	%f1, [%rd1];
	ld.global.nc.f32 	%f2, [%rd1+4];
	ld.global.nc.f32 	%f3, [%rd1+8];
	mul.lo.s32 	%r18, %r9, %r2;
	mul.lo.s32 	%r19, %r3, %r1;
	cvt.s64.s32 	%rd12, %r19;
	neg.s32 	%r57, %r3;
	cvta.to.global.u64 	%rd13, %rd9;
	add.s64 	%rd25, %rd13, %rd12;
	mul.wide.s32 	%rd14, %r18, 4;
	cvta.to.global.u64 	%rd15, %rd8;
	add.s64 	%rd16, %rd14, %rd15;
	add.s64 	%rd24, %rd16, 8;
	shl.b32 	%r6, %r4, 1;
	mov.f32 	%f41, 0f00000000;
	cvt.s64.s32 	%rd17, %r6;
	cvt.s64.s32 	%rd18, %r4;
$L__BB0_3:
	ld.global.nc.u8 	%rs1, [%rd25];
	cvt.u16.u8 	%rs2, %rs1;
	add.s64 	%rd19, %rd25, %rd18;
	ld.global.nc.u8 	%rs3, [%rd19];
	cvt.u16.u8 	%rs4, %rs3;
	add.s64 	%rd20, %rd25, %rd17;
	ld.global.nc.u8 	%rs5, [%rd20];
	cvt.u16.u8 	%rs6, %rs5;
	ld.global.nc.f32 	%f9, [%rd24+-8];
	ld.global.nc.f32 	%f10, [%rd24+-4];
	ld.global.nc.f32 	%f11, [%rd24];
	ld.global.nc.f32 	%f12, [%rd24+4];
	and.b16  	%rs7, %rs2, 1;
	cvt.u32.u16 	%r20, %rs7;
	shr.u16 	%rs8, %rs2, 1;
	and.b16  	%rs9, %rs8, 1;
	cvt.u32.u16 	%r21, %rs9;
	sub.s32 	%r22, %r20, %r21;
	cvt.rn.f32.s32 	%f13, %r22;
	and.b16  	%rs10, %rs4, 1;
	cvt.u32.u16 	%r23, %rs10;
	shr.u16 	%rs11, %rs4, 1;
	and.b16  	%rs12, %rs11, 1;
	cvt.u32.u16 	%r24, %rs12;
	sub.s32 	%r25, %r23, %r24;
	cvt.rn.f32.s32 	%f14, %r25;
	mul.f32 	%f15, %f2, %f14;
	fma.rn.f32 	%f16, %f1, %f13, %f15;
	and.b16  	%rs13, %rs6, 1;
	cvt.u32.u16 	%r26, %rs13;
	shr.u16 	%rs14, %rs6, 1;
	and.b16  	%rs15, %rs14, 1;
	cvt.u32.u16 	%r27, %rs15;
	sub.s32 	%r28, %r26, %r27;
	cvt.rn.f32.s32 	%f17, %r28;
	fma.rn.f32 	%f18, %f3, %f17, %f16;
	fma.rn.f32 	%f19, %f9, %f18, %f41;
	shr.u16 	%rs16, %rs2, 2;
	shr.u16 	%rs17, %rs4, 2;
	shr.u16 	%rs18, %rs6, 2;
	and.b16  	%rs19, %rs16, 1;
	cvt.u32.u16 	%r29, %rs19;
	shr.u16 	%rs20, %rs2, 3;
	and.b16  	%rs21, %rs20, 1;
	cvt.u32.u16 	%r30, %rs21;
	sub.s32 	%r31, %r29, %r30;
	cvt.rn.f32.s32 	%f20, %r31;
	and.b16  	%rs22, %rs17, 1;
	cvt.u32.u16 	%r32, %rs22;
	shr.u16 	%rs23, %rs4, 3;
	and.b16  	%rs24, %rs23, 1;
	cvt.u32.u16 	%r33, %rs24;
	sub.s32 	%r34, %r32, %r33;
	cvt.rn.f32.s32 	%f21, %r34;
	mul.f32 	%f22, %f2, %f21;
	fma.rn.f32 	%f23, %f1, %f20, %f22;
	and.b16  	%rs25, %rs18, 1;
	cvt.u32.u16 	%r35, %rs25;
	shr.u16 	%rs26, %rs6, 3;
	and.b16  	%rs27, %rs26, 1;
	cvt.u32.u16 	%r36, %rs27;
	sub.s32 	%r37, %r35, %r36;
	cvt.rn.f32.s32 	%f24, %r37;
	fma.rn.f32 	%f25, %f3, %f24, %f23;
	fma.rn.f32 	%f26, %f10, %f25, %f19;
	shr.u16 	%rs28, %rs2, 4;
	shr.u16 	%rs29, %rs4, 4;
	shr.u16 	%rs30, %rs6, 4;
	and.b16  	%rs31, %rs28, 1;
	cvt.u32.u16 	%r38, %rs31;
	shr.u16 	%rs32, %rs2, 5;
	and.b16  	%rs33, %rs32, 1;
	cvt.u32.u16 	%r39, %rs33;
	sub.s32 	%r40, %r38, %r39;
	cvt.rn.f32.s32 	%f27, %r40;
	and.b16  	%rs34, %rs29, 1;
	cvt.u32.u16 	%r41, %rs34;
	shr.u16 	%rs35, %rs4, 5;
	and.b16  	%rs36, %rs35, 1;
	cvt.u32.u16 	%r42, %rs36;
	sub.s32 	%r43, %r41, %r42;
	cvt.rn.f32.s32 	%f28, %r43;
	mul.f32 	%f29, %f2, %f28;
	fma.rn.f32 	%f30, %f1, %f27, %f29;
	and.b16  	%rs37, %rs30, 1;
	cvt.u32.u16 	%r44, %rs37;
	shr.u16 	%rs38, %rs6, 5;
	and.b16  	%rs39, %rs38, 1;
	cvt.u32.u16 	%r45, %rs39;
	sub.s32 	%r46, %r44, %r45;
	cvt.rn.f32.s32 	%f31, %r46;
	fma.rn.f32 	%f32, %f3, %f31, %f30;
	fma.rn.f32 	%f33, %f11, %f32, %f26;
	shr.u16 	%rs40, %rs2, 6;
	shr.u16 	%rs41, %rs4, 6;
	shr.u16 	%rs42, %rs6, 6;
	and.b16  	%rs43, %rs40, 1;
	cvt.u32.u16 	%r47, %rs43;
	shr.u16 	%rs44, %rs2, 7;
	cvt.u32.u16 	%r48, %rs44;
	sub.s32 	%r49, %r47, %r48;
	cvt.rn.f32.s32 	%f34, %r49;
	and.b16  	%rs45, %rs41, 1;
	cvt.u32.u16 	%r50, %rs45;
	shr.u16 	%rs46, %rs4, 7;
	cvt.u32.u16 	%r51, %rs46;
	sub.s32 	%r52, %r50, %r51;
	cvt.rn.f32.s32 	%f35, %r52;
	mul.f32 	%f36, %f2, %f35;
	fma.rn.f32 	%f37, %f1, %f34, %f36;
	and.b16  	%rs47, %rs42, 1;
	cvt.u32.u16 	%r53, %rs47;
	shr.u16 	%rs48, %rs6, 7;
	cvt.u32.u16 	%r54, %rs48;
	sub.s32 	%r55, %r53, %r54;
	cvt.rn.f32.s32 	%f38, %r55;
	fma.rn.f32 	%f39, %f3, %f38, %f37;
	fma.rn.f32 	%f41, %f12, %f39, %f33;
	add.s32 	%r57, %r57, 1;
	setp.ne.s32 	%p5, %r57, 0;
	add.s64 	%rd25, %rd25, 1;
	add.s64 	%rd24, %rd24, 16;
	@%p5 bra 	$L__BB0_3;
$L__BB0_4:
	mad.lo.s32 	%r56, %r10, %r2, %r1;
	cvta.to.global.u64 	%rd21, %rd11;
	mul.wide.s32 	%rd22, %r56, 4;
	add.s64 	%rd23, %rd21, %rd22;
	st.global.f32 	[%rd23], %f41;
$L__BB0_5:
	ret;

}


// ===== COMPILED SASS (sm_100) =====

	.target	sm_100

	.elftype	@"ET_EXEC"


//--------------------- .note.nv.tkinfo           --------------------------
	.section	.note.nv.tkinfo,"",@"SHT_NOTE"
	.sectionflags	@"SHF_NOTE_NV_TKINFO"
	.tkinfo
        /*0018*/ 	.word	0x00000002
        /*0030*/ 	.string	""
        /*0030*/ 	.string	"ptxas"
        /*0030*/ 	.string	"Cuda compilation tools, release 13.0, V13.0.88"
        /*0030*/ 	.string	"Build cuda_13.0.r13.0/compiler.36424714_0"
        /*0030*/ 	.string	"-arch sm_100 -m 64 "



//--------------------- .note.nv.cuinfo           --------------------------
	.section	.note.nv.cuinfo,"",@"SHT_NOTE"
	.sectionflags	@"SHF_NOTE_NV_CUINFO"
        /*0018*/ 	.short	0x0002
        /*001a*/ 	.short	0x0064
        /*001c*/ 	.short	0x0082
	.zero		2


//--------------------- .nv.info                  --------------------------
	.section	.nv.info,"",@"SHT_CUDA_INFO"
	.align	4


	//----- nvinfo : EIATTR_REGCOUNT
	.align		4
        /*0000*/ 	.byte	0x04, 0x2f
        /*0002*/ 	.short	(.L_1 - .L_0)
	.align		4
.L_0:
        /*0004*/ 	.word	index@(adaptive_gemm_n3_kernel_f32)
        /*0008*/ 	.word	0x00000020


	//----- nvinfo : EIATTR_FRAME_SIZE
	.align		4
.L_1:
        /*000c*/ 	.byte	0x04, 0x11
        /*000e*/ 	.short	(.L_3 - .L_2)
	.align		4
.L_2:
        /*0010*/ 	.word	index@(adaptive_gemm_n3_kernel_f32)
        /*0014*/ 	.word	0x00000000


	//----- nvinfo : EIATTR_MIN_STACK_SIZE
	.align		4
.L_3:
        /*0018*/ 	.byte	0x04, 0x12
        /*001a*/ 	.short	(.L_5 - .L_4)
	.align		4
.L_4:
        /*001c*/ 	.word	index@(adaptive_gemm_n3_kernel_f32)
        /*0020*/ 	.word	0x00000000
.L_5:


//--------------------- .nv.compat                --------------------------
	.section	.nv.compat,"",@"SHT_CUDA_COMPAT_INFO"
	.align	4
        /*0000*/ 	.byte	0x02, 0x09, 0x00, 0x00, 0x02, 0x02, 0x01, 0x00, 0x02, 0x05, 0x05, 0x00, 0x03, 0x07, 0x01, 0x01
        /*0010*/ 	.byte	0x02, 0x03, 0x00, 0x00, 0x02, 0x06, 0x01, 0x00, 0x04, 0x0b, 0x08, 0x00, 0x09, 0x00, 0x00, 0x00
        /*0020*/ 	.byte	0x00, 0x00, 0x00, 0x00


//--------------------- .nv.info.adaptive_gemm_n3_kernel_f32 --------------------------
	.section	.nv.info.adaptive_gemm_n3_kernel_f32,"",@"SHT_CUDA_INFO"
	.sectionflags	@""
	.align	4


	//----- nvinfo : EIATTR_CUDA_API_VERSION
	.align		4
        /*0000*/ 	.byte	0x04, 0x37
        /*0002*/ 	.short	(.L_7 - .L_6)
.L_6:
        /*0004*/ 	.word	0x00000082


	//----- nvinfo : EIATTR_KPARAM_INFO
	.align		4
.L_7:
        /*0008*/ 	.byte	0x04, 0x17
        /*000a*/ 	.short	(.L_9 - .L_8)
.L_8:
        /*000c*/ 	.word	0x00000000
        /*0010*/ 	.short	0x0006
        /*0012*/ 	.short	0x0028
        /*0014*/ 	.byte	0x00, 0xf0, 0x11, 0x00


	//----- nvinfo : EIATTR_KPARAM_INFO
	.align		4
.L_9:
        /*0018*/ 	.byte	0x04, 0x17
        /*001a*/ 	.short	(.L_11 - .L_10)
.L_10:
        /*001c*/ 	.word	0x00000000
        /*0020*/ 	.short	0x0005
        /*0022*/ 	.short	0x0024
        /*0024*/ 	.byte	0x00, 0xf0, 0x11, 0x00


	//----- nvinfo : EIATTR_KPARAM_INFO
	.align		4
.L_11:
        /*0028*/ 	.byte	0x04, 0x17
        /*002a*/ 	.short	(.L_13 - .L_12)
.L_12:
        /*002c*/ 	.word	0x00000000
        /*0030*/ 	.short	0x0004
        /*0032*/ 	.short	0x0020
        /*0034*/ 	.byte	0x00, 0xf0, 0x11, 0x00


	//----- nvinfo : EIATTR_KPARAM_INFO
	.align		4
.L_13:
        /*0038*/ 	.byte	0x04, 0x17
        /*003a*/ 	.short	(.L_15 - .L_14)
.L_14:
        /*003c*/ 	.word	0x00000000
        /*0040*/ 	.short	0x0003
        /*0042*/ 	.short	0x0018
        /*0044*/ 	.byte	0x00, 0xf5, 0x21, 0x00


	//----- nvinfo : EIATTR_KPARAM_INFO
	.align		4
.L_15:
        /*0048*/ 	.byte	0x04, 0x17
        /*004a*/ 	.short	(.L_17 - .L_16)
.L_16:
        /*004c*/ 	.word	0x00000000
        /*0050*/ 	.short	0x0002
        /*0052*/ 	.short	0x0010
        /*0054*/ 	.byte	0x00, 0xf5, 0x21, 0x00


	//----- nvinfo : EIATTR_KPARAM_INFO
	.align		4
.L_17:
        /*0058*/ 	.byte	0x04, 0x17
        /*005a*/ 	.short	(.L_19 - .L_18)
.L_18:
        /*005c*/ 	.word	0x00000000
        /*0060*/ 	.short	0x0001
        /*0062*/ 	.short	0x0008
        /*0064*/ 	.byte	0x00, 0xf5, 0x21, 0x00


	//----- nvinfo : EIATTR_KPARAM_INFO
	.align		4
.L_19:
        /*0068*/ 	.byte	0x04, 0x17
        /*006a*/ 	.short	(.L_21 - .L_20)
.L_20:
        /*006c*/ 	.word	0x00000000
        /*0070*/ 	.short	0x0000
        /*0072*/ 	.short	0x0000
        /*0074*/ 	.byte	0x00, 0xf5, 0x21, 0x00


	//----- nvinfo : EIATTR_SPARSE_MMA_MASK
	.align		4
.L_21:
        /*0078*/ 	.byte	0x03, 0x50
        /*007a*/ 	.short	0x0000


	//----- nvinfo : EIATTR_MAXREG_COUNT
	.align		4
        /*007c*/ 	.byte	0x03, 0x1b
        /*007e*/ 	.short	0x00ff


	//----- nvinfo : EIATTR_MERCURY_ISA_VERSION
	.align		4
        /*0080*/ 	.byte	0x03, 0x5f
        /*0082*/ 	.short	0x0101


	//----- nvinfo : EIATTR_VRC_CTA_INIT_COUNT
	.align		4
        /*0084*/ 	.byte	0x02, 0x4a
	.zero		1
	.zero		1


	//----- nvinfo : EIATTR_EXIT_INSTR_OFFSETS
	.align		4
        /*0088*/ 	.byte	0x04, 0x1c
        /*008a*/ 	.short	(.L_23 - .L_22)


	//   ....[0]....
.L_22:
        /*008c*/ 	.word	0x000000a0


	//   ....[1]....
        /*0090*/ 	.word	0x00000900


	//----- nvinfo : EIATTR_CBANK_PARAM_SIZE
	.align		4
.L_23:
        /*0094*/ 	.byte	0x03, 0x19
        /*0096*/ 	.short	0x002c


	//----- nvinfo : EIATTR_PARAM_CBANK
	.align		4
        /*0098*/ 	.byte	0x04, 0x0a
        /*009a*/ 	.short	(.L_25 - .L_24)
	.align		4
.L_24:
        /*009c*/ 	.word	index@(.nv.constant0.adaptive_gemm_n3_kernel_f32)
        /*00a0*/ 	.short	0x0380
        /*00a2*/ 	.short	0x002c


	//----- nvinfo : EIATTR_SW_WAR
	.align		4
.L_25:
        /*00a4*/ 	.byte	0x04, 0x36
        /*00a6*/ 	.short	(.L_27 - .L_26)
.L_26:
        /*00a8*/ 	.word	0x00000008
.L_27:


//--------------------- .nv.callgraph             --------------------------
	.section	.nv.callgraph,"",@"SHT_CUDA_CALLGRAPH"
	.align	4
	.sectionentsize	8
	.align		4
        /*0000*/ 	.word	0x00000000
	.align		4
        /*0004*/ 	.word	0xffffffff
	.align		4
        /*0008*/ 	.word	0x00000000
	.align		4
        /*000c*/ 	.word	0xfffffffe
	.align		4
        /*0010*/ 	.word	0x00000000
	.align		4
        /*0014*/ 	.word	0xfffffffd
	.align		4
        /*0018*/ 	.word	0x00000000
	.align		4
        /*001c*/ 	.word	0xfffffffc


//--------------------- .text.adaptive_gemm_n3_kernel_f32 --------------------------
	.section	.text.adaptive_gemm_n3_kernel_f32,"ax",@progbits
	.align	128
        .global         adaptive_gemm_n3_kernel_f32
        .type           adaptive_gemm_n3_kernel_f32,@function
        .size           adaptive_gemm_n3_kernel_f32,(.L_x_3 - adaptive_gemm_n3_kernel_f32)
        .other          adaptive_gemm_n3_kernel_f32,@"STO_CUDA_ENTRY STV_DEFAULT"
adaptive_gemm_n3_kernel_f32:
.text.adaptive_gemm_n3_kernel_f32:
[----:B------:R-:W-:Y:S01]  /*0000*/  LDC R1, c[0x0][0x37c] ;  /* 0x0000df00ff017b82 */ /* 0x000fe20000000800 */
[----:B------:R-:W0:Y:S07]  /*0010*/  S2R R3, SR_TID.X ;  /* 0x0000000000037919 */ /* 0x000e2e0000002100 */
[----:B------:R-:W0:Y:S08]  /*0020*/  S2UR UR4, SR_CTAID.X ;  /* 0x00000000000479c3 */ /* 0x000e300000002500 */
[----:B------:R-:W0:Y:S08]  /*0030*/  LDC R0, c[0x0][0x360] ;  /* 0x0000d800ff007b82 */ /* 0x000e300000000800 */
[----:B------:R-:W1:Y:S08]  /*0040*/  LDC R11, c[0x0][0x3a8] ;  /* 0x0000ea00ff0b7b82 */ /* 0x000e700000000800 */
[----:B------:R-:W2:Y:S08]  /*0050*/  S2UR UR8, SR_CTAID.Y ;  /* 0x00000000000879c3 */ /* 0x000eb00000002600 */
[----:B------:R-:W2:Y:S01]  /*0060*/  LDC R2, c[0x0][0x3a0] ;  /* 0x0000e800ff027b82 */ /* 0x000ea20000000800 */
[----:B0-----:R-:W-:-:S05]  /*0070*/  IMAD R0, R0, UR4, R3 ;  /* 0x0000000400007c24 */ /* 0x001fca000f8e0203 */
[----:B-1----:R-:W-:-:S04]  /*0080*/  ISETP.GE.AND P0, PT, R0, R11, PT ;  /* 0x0000000b0000720c */ /* 0x002fc80003f06270 */
[----:B--2---:R-:W-:-:S13]  /*0090*/  ISETP.LE.OR P0, PT, R2, UR8, P0 ;  /* 0x0000000802007c0c */ /* 0x004fda0008703670 */
[----:B------:R-:W-:Y:S05]  /*00a0*/  @P0 EXIT ;  /* 0x000000000000094d */ /* 0x000fea0003800000 */
[----:B------:R-:W0:Y:S01]  /*00b0*/  LDCU UR7, c[0x0][0x3a4] ;  /* 0x00007480ff0777ac */ /* 0x000e220008000800 */
[----:B------:R-:W1:Y:S01]  /*00c0*/  LDC.64 R2, c[0x0][0x398] ;  /* 0x0000e600ff027b82 */ /* 0x000e620000000a00 */
[----:B------:R-:W-:Y:S02]  /*00d0*/  IMAD R5, R11, UR8, R0 ;  /* 0x000000080b057c24 */ /* 0x000fe4000f8e0200 */
[----:B------:R-:W-:Y:S01]  /*00e0*/  IMAD.MOV.U32 R15, RZ, RZ, RZ ;  /* 0x000000ffff0f7224 */ /* 0x000fe200078e00ff */
[----:B------:R-:W2:Y:S01]  /*00f0*/  LDCU.64 UR10, c[0x0][0x358] ;  /* 0x00006b00ff0a77ac */ /* 0x000ea20008000a00 */
[----:B0-----:R-:W-:Y:S02]  /*0100*/  UISETP.GE.AND UP0, UPT, UR7, 0x4, UPT ;  /* 0x000000040700788c */ /* 0x001fe4000bf06270 */
[----:B------:R-:W-:-:S04]  /*0110*/  USHF.R.S32.HI UR4, URZ, 0x1f, UR7 ;  /* 0x0000001fff047899 */ /* 0x000fc80008011407 */
[----:B------:R-:W-:Y:S01]  /*0120*/  ULEA.HI UR6, UR4, UR7, URZ, 0x2 ;  /* 0x0000000704067291 */ /* 0x000fe2000f8f10ff */
[----:B-1----:R-:W-:Y:S02]  /*0130*/  IMAD.WIDE R2, R5, 0x4, R2 ;  /* 0x0000000405027825 */ /* 0x002fe400078e0202 */
[----:B--2---:R-:W-:Y:S09]  /*0140*/  BRA.U !UP0, `(.L_x_0) ;  /* 0x0000000508e87547 */ /* 0x004ff2000b800000 */
[----:B------:R-:W0:Y:S01]  /*0150*/  LDCU.64 UR4, c[0x0][0x380] ;  /* 0x00007000ff0477ac */ /* 0x000e220008000a00 */
[----:B------:R-:W1:Y:S01]  /*0160*/  LDC.64 R4, c[0x0][0x390] ;  /* 0x0000e400ff047b82 */ /* 0x000e620000000a00 */
[----:B------:R-:W2:Y:S01]  /*0170*/  LDCU.64 UR12, c[0x0][0x388] ;  /* 0x00007100ff0c77ac */ /* 0x000ea20008000a00 */
[----:B------:R-:W-:Y:S02]  /*0180*/  UIMAD UR7, UR8, UR7, URZ ;  /* 0x00000007080772a4 */ /* 0x000fe4000f8e02ff */
[----:B------:R-:W-:Y:S02]  /*0190*/  USHF.R.S32.HI UR6, URZ, 0x2, UR6 ;  /* 0x00000002ff067899 */ /* 0x000fe40008011406 */
[----:B0-----:R-:W-:-:S04]  /*01a0*/  UIMAD.WIDE UR4, UR7, 0x4, UR4 ;  /* 0x00000004070478a5 */ /* 0x001fc8000f8e0204 */
[----:B------:R-:W-:Y:S01]  /*01b0*/  IMAD R7, R0, UR6, RZ ;  /* 0x0000000600077c24 */ /* 0x000fe2000f8e02ff */
[----:B------:R-:W-:Y:S01]  /*01c0*/  UIADD3 UR7, UP0, UPT, UR4, 0x8, URZ ;  /* 0x0000000804077890 */ /* 0x000fe2000ff1e0ff */
[----:B------:R-:W-:-:S03]  /*01d0*/  IMAD R11, R11, UR6, RZ ;  /* 0x000000060b0b7c24 */ /* 0x000fc6000f8e02ff */
[C---:B--2---:R-:W-:Y:S01]  /*01e0*/  IADD3 R0, P0, PT, R7.reuse, UR12, RZ ;  /* 0x0000000c07007c10 */ /* 0x044fe2000ff1e0ff */
[----:B-1----:R-:W5:Y:S01]  /*01f0*/  LDG.E.CONSTANT R6, desc[UR10][R4.64] ;  /* 0x0000000a04067981 */ /* 0x002f62000c1e9900 */
[----:B------:R-:W-:Y:S01]  /*0200*/  UIADD3.X UR4, UPT, UPT, URZ, UR5, URZ, UP0, !UPT ;  /* 0x00000005ff047290 */ /* 0x000fe200087fe4ff */
[----:B------:R-:W-:Y:S01]  /*0210*/  IMAD.MOV.U32 R15, RZ, RZ, RZ ;  /* 0x000000ffff0f7224 */ /* 0x000fe200078e00ff */
[----:B------:R-:W-:Y:S01]  /*0220*/  LEA.HI.X.SX32 R7, R7, UR13, 0x1, P0 ;  /* 0x0000000d07077c11 */ /* 0x000fe200080f0eff */
[----:B------:R-:W5:Y:S01]  /*0230*/  LDG.E.CONSTANT R8, desc[UR10][R4.64+0x4] ;  /* 0x0000040a04087981 */ /* 0x000f62000c1e9900 */
[----:B------:R-:W-:-:S03]  /*0240*/  IMAD.SHL.U32 R12, R11, 0x2, RZ ;  /* 0x000000020b0c7824 */ /* 0x000fc600078e00ff */
[----:B------:R0:W5:Y:S01]  /*0250*/  LDG.E.CONSTANT R9, desc[UR10][R4.64+0x8] ;  /* 0x0000080a04097981 */ /* 0x000162000c1e9900 */
[----:B------:R-:W-:Y:S01]  /*0260*/  UIADD3 UR6, UPT, UPT, -UR6, URZ, URZ ;  /* 0x000000ff06067290 */ /* 0x000fe2000fffe1ff */
[----:B0-----:R-:W-:Y:S02]  /*0270*/  IMAD.U32 R4, RZ, RZ, UR7 ;  /* 0x00000007ff047e24 */ /* 0x001fe4000f8e00ff */
[----:B------:R-:W-:-:S09]  /*0280*/  IMAD.U32 R5, RZ, RZ, UR4 ;  /* 0x00000004ff057e24 */ /* 0x000fd2000f8e00ff */
.L_x_1:
[----:B------:R-:W-:-:S04]  /*0290*/  IADD3 R16, P0, PT, R11, R0, RZ ;  /* 0x000000000b107210 */ /* 0x000fc80007f1e0ff */
[----:B------:R-:W-:Y:S02]  /*02a0*/  LEA.HI.X.SX32 R17, R11, R7, 0x1, P0 ;  /* 0x000000070b117211 */ /* 0x000fe400000f0eff */
[----:B------:R-:W-:-:S04]  /*02b0*/  IADD3 R18, P0, PT, R12, R0, RZ ;  /* 0x000000000c127210 */ /* 0x000fc80007f1e0ff */
[----:B------:R-:W2:Y:S01]  /*02c0*/  LDG.E.U8.CONSTANT R17, desc[UR10][R16.64] ;  /* 0x0000000a10117981 */ /* 0x000ea2000c1e9100 */
[----:B------:R-:W-:-:S05]  /*02d0*/  LEA.HI.X.SX32 R19, R12, R7, 0x1, P0 ;  /* 0x000000070c137211 */ /* 0x000fca00000f0eff */
[----:B------:R0:W3:Y:S01]  /*02e0*/  LDG.E.U8.CONSTANT R18, desc[UR10][R18.64] ;  /* 0x0000000a12127981 */ /* 0x0000e2000c1e9100 */
[----:B------:R-:W-:Y:S02]  /*02f0*/  IMAD.MOV.U32 R20, RZ, RZ, R0 ;  /* 0x000000ffff147224 */ /* 0x000fe400078e0000 */
[----:B------:R-:W-:-:S05]  /*0300*/  IMAD.MOV.U32 R21, RZ, RZ, R7 ;  /* 0x000000ffff157224 */ /* 0x000fca00078e0007 */
[----:B------:R1:W4:Y:S01]  /*0310*/  LDG.E.U8.CONSTANT R20, desc[UR10][R20.64] ;  /* 0x0000000a14147981 */ /* 0x000322000c1e9100 */
[--C-:B--2---:R-:W-:Y:S02]  /*0320*/  SHF.R.U32.HI R10, RZ, 0x1, R17.reuse ;  /* 0x00000001ff0a7819 */ /* 0x104fe40000011611 */
[--C-:B------:R-:W-:Y:S02]  /*0330*/  SHF.R.U32.HI R25, RZ, 0x6, R17.reuse ;  /* 0x00000006ff197819 */ /* 0x100fe40000011611 */
[----:B------:R-:W-:Y:S02]  /*0340*/  LOP3.LUT R22, R17, 0x1, RZ, 0xc0, !PT ;  /* 0x0000000111167812 */ /* 0x000fe400078ec0ff */
[--C-:B------:R-:W-:Y:S02]  /*0350*/  SHF.R.U32.HI R14, RZ, 0x2, R17.reuse ;  /* 0x00000002ff0e7819 */ /* 0x100fe40000011611 */
[--C-:B------:R-:W-:Y:S02]  /*0360*/  SHF.R.U32.HI R23, RZ, 0x3, R17.reuse ;  /* 0x00000003ff177819 */ /* 0x100fe40000011611 */
[----:B------:R-:W-:-:S02]  /*0370*/  SHF.R.U32.HI R24, RZ, 0x4, R17 ;  /* 0x00000004ff187819 */ /* 0x000fc40000011611 */
[--C-:B------:R-:W-:Y:S02]  /*0380*/  SHF.R.U32.HI R16, RZ, 0x5, R17.reuse ;  /* 0x00000005ff107819 */ /* 0x100fe40000011611 */
[----:B------:R-:W-:Y:S02]  /*0390*/  LOP3.LUT R13, R10, 0x1, RZ, 0xc0, !PT ;  /* 0x000000010a0d7812 */ /* 0x000fe400078ec0ff */
[----:B------:R-:W-:Y:S02]  /*03a0*/  SHF.R.U32.HI R17, RZ, 0x7, R17 ;  /* 0x00000007ff117819 */ /* 0x000fe40000011611 */
[----:B------:R-:W-:Y:S01]  /*03b0*/  LOP3.LUT R10, R25, 0x1, RZ, 0xc0, !PT ;  /* 0x00000001190a7812 */ /* 0x000fe200078ec0ff */
[----:B------:R-:W-:Y:S01]  /*03c0*/  IMAD.IADD R22, R22, 0x1, -R13 ;  /* 0x0000000116167824 */ /* 0x000fe200078e0a0d */
[----:B------:R-:W-:Y:S02]  /*03d0*/  LOP3.LUT R14, R14, 0x1, RZ, 0xc0, !PT ;  /* 0x000000010e0e7812 */ /* 0x000fe400078ec0ff */
[----:B------:R-:W-:Y:S01]  /*03e0*/  LOP3.LUT R23, R23, 0x1, RZ, 0xc0, !PT ;  /* 0x0000000117177812 */ /* 0x000fe200078ec0ff */
[----:B------:R-:W-:Y:S01]  /*03f0*/  IMAD.IADD R17, R10, 0x1, -R17 ;  /* 0x000000010a117824 */ /* 0x000fe200078e0a11 */
[----:B------:R-:W-:-:S02]  /*0400*/  LOP3.LUT R24, R24, 0x1, RZ, 0xc0, !PT ;  /* 0x0000000118187812 */ /* 0x000fc400078ec0ff */
[----:B0-----:R-:W-:Y:S01]  /*0410*/  LOP3.LUT R19, R16, 0x1, RZ, 0xc0, !PT ;  /* 0x0000000110137812 */ /* 0x001fe200078ec0ff */
[----:B------:R-:W-:Y:S01]  /*0420*/  IMAD.IADD R23, R14, 0x1, -R23 ;  /* 0x000000010e177824 */ /* 0x000fe200078e0a17 */
[--C-:B---3--:R-:W-:Y:S02]  /*0430*/  SHF.R.U32.HI R10, RZ, 0x1, R18.reuse ;  /* 0x00000001ff0a7819 */ /* 0x108fe40000011612 */
[----:B------:R-:W-:Y:S01]  /*0440*/  LOP3.LUT R16, R18, 0x1, RZ, 0xc0, !PT ;  /* 0x0000000112107812 */ /* 0x000fe200078ec0ff */
[----:B------:R-:W-:Y:S01]  /*0450*/  IMAD.IADD R13, R24, 0x1, -R19 ;  /* 0x00000001180d7824 */ /* 0x000fe200078e0a13 */
[--C-:B------:R-:W-:Y:S02]  /*0460*/  SHF.R.U32.HI R14, RZ, 0x2, R18.reuse ;  /* 0x00000002ff0e7819 */ /* 0x100fe40000011612 */
[----:B-1----:R-:W-:Y:S02]  /*0470*/  SHF.R.U32.HI R21, RZ, 0x3, R18 ;  /* 0x00000003ff157819 */ /* 0x002fe40000011612 */
[----:B------:R-:W-:-:S02]  /*0480*/  LOP3.LUT R19, R10, 0x1, RZ, 0xc0, !PT ;  /* 0x000000010a137812 */ /* 0x000fc400078ec0ff */
[--C-:B------:R-:W-:Y:S02]  /*0490*/  SHF.R.U32.HI R24, RZ, 0x4, R18.reuse ;  /* 0x00000004ff187819 */ /* 0x100fe40000011612 */
[----:B------:R-:W-:Y:S01]  /*04a0*/  LOP3.LUT R10, R14, 0x1, RZ, 0xc0, !PT ;  /* 0x000000010e0a7812 */ /* 0x000fe200078ec0ff */
[----:B------:R-:W-:Y:S01]  /*04b0*/  IMAD.IADD R16, R16, 0x1, -R19 ;  /* 0x0000000110107824 */ /* 0x000fe200078e0a13 */
[----:B------:R-:W-:Y:S02]  /*04c0*/  LOP3.LUT R21, R21, 0x1, RZ, 0xc0, !PT ;  /* 0x0000000115157812 */ /* 0x000fe400078ec0ff */
[--C-:B------:R-:W-:Y:S02]  /*04d0*/  SHF.R.U32.HI R25, RZ, 0x5, R18.reuse ;  /* 0x00000005ff197819 */ /* 0x100fe40000011612 */
[----:B------:R-:W-:Y:S01]  /*04e0*/  SHF.R.U32.HI R19, RZ, 0x6, R18 ;  /* 0x00000006ff137819 */ /* 0x000fe20000011612 */
[----:B------:R-:W-:Y:S01]  /*04f0*/  IMAD.IADD R10, R10, 0x1, -R21 ;  /* 0x000000010a0a7824 */ /* 0x000fe200078e0a15 */
[----:B------:R-:W-:-:S02]  /*0500*/  LOP3.LUT R14, R24, 0x1, RZ, 0xc0, !PT ;  /* 0x00000001180e7812 */ /* 0x000fc400078ec0ff */
[----:B------:R-:W-:Y:S02]  /*0510*/  SHF.R.U32.HI R24, RZ, 0x7, R18 ;  /* 0x00000007ff187819 */ /* 0x000fe40000011612 */
[----:B------:R-:W-:Y:S02]  /*0520*/  LOP3.LUT R25, R25, 0x1, RZ, 0xc0, !PT ;  /* 0x0000000119197812 */ /* 0x000fe400078ec0ff */
[----:B------:R-:W-:Y:S02]  /*0530*/  LOP3.LUT R19, R19, 0x1, RZ, 0xc0, !PT ;  /* 0x0000000113137812 */ /* 0x000fe400078ec0ff */
[--C-:B----4-:R-:W-:Y:S01]  /*0540*/  SHF.R.U32.HI R18, RZ, 0x2, R20.reuse ;  /* 0x00000002ff127819 */ /* 0x110fe20000011614 */
[----:B------:R-:W-:Y:S01]  /*0550*/  IMAD.IADD R14, R14, 0x1, -R25 ;  /* 0x000000010e0e7824 */ /* 0x000fe200078e0a19 */
[----:B------:R-:W-:Y:S01]  /*0560*/  SHF.R.U32.HI R21, RZ, 0x3, R20 ;  /* 0x00000003ff157819 */ /* 0x000fe20000011614 */
[----:B------:R-:W-:Y:S01]  /*0570*/  IMAD.IADD R19, R19, 0x1, -R24 ;  /* 0x0000000113137824 */ /* 0x000fe200078e0a18 */
[----:B------:R-:W-:-:S02]  /*0580*/  LOP3.LUT R18, R18, 0x1, RZ, 0xc0, !PT ;  /* 0x0000000112127812 */ /* 0x000fc400078ec0ff */
[----:B------:R-:W-:Y:S02]  /*0590*/  LOP3.LUT R21, R21, 0x1, RZ, 0xc0, !PT ;  /* 0x0000000115157812 */ /* 0x000fe400078ec0ff */
[--C-:B------:R-:W-:Y:S02]  /*05a0*/  SHF.R.U32.HI R24, RZ, 0x4, R20.reuse ;  /* 0x00000004ff187819 */ /* 0x100fe40000011614 */
[--C-:B------:R-:W-:Y:S01]  /*05b0*/  SHF.R.U32.HI R25, RZ, 0x5, R20.reuse ;  /* 0x00000005ff197819 */ /* 0x100fe20000011614 */
[----:B------:R-:W-:Y:S01]  /*05c0*/  IMAD.IADD R21, R18, 0x1, -R21 ;  /* 0x0000000112157824 */ /* 0x000fe200078e0a15 */
[----:B------:R-:W-:Y:S02]  /*05d0*/  LOP3.LUT R18, R24, 0x1, RZ, 0xc0, !PT ;  /* 0x0000000118127812 */ /* 0x000fe400078ec0ff */
[----:B------:R-:W-:Y:S02]  /*05e0*/  LOP3.LUT R25, R25, 0x1, RZ, 0xc0, !PT ;  /* 0x0000000119197812 */ /* 0x000fe400078ec0ff */
[----:B------:R-:W-:-:S02]  /*05f0*/  SHF.R.U32.HI R24, RZ, 0x1, R20 ;  /* 0x00000001ff187819 */ /* 0x000fc40000011614 */
[----:B------:R-:W-:Y:S01]  /*0600*/  I2FP.F32.S32 R27, R22 ;  /* 0x00000016001b7245 */ /* 0x000fe20000201400 */
[----:B------:R-:W-:Y:S01]  /*0610*/  IMAD.IADD R18, R18, 0x1, -R25 ;  /* 0x0000000112127824 */ /* 0x000fe200078e0a19 */
[----:B------:R-:W-:Y:S02]  /*0620*/  LOP3.LUT R25, R24, 0x1, RZ, 0xc0, !PT ;  /* 0x0000000118197812 */ /* 0x000fe400078ec0ff */
[----:B------:R-:W-:Y:S01]  /*0630*/  LOP3.LUT R24, R20, 0x1, RZ, 0xc0, !PT ;  /* 0x0000000114187812 */ /* 0x000fe200078ec0ff */
[----:B-----5:R-:W-:Y:S01]  /*0640*/  FMUL R27, R8, R27 ;  /* 0x0000001b081b7220 */ /* 0x020fe20000400000 */
[--C-:B------:R-:W-:Y:S02]  /*0650*/  SHF.R.U32.HI R29, RZ, 0x7, R20.reuse ;  /* 0x00000007ff1d7819 */ /* 0x100fe40000011614 */
[----:B------:R-:W-:Y:S01]  /*0660*/  I2FP.F32.S32 R23, R23 ;  /* 0x0000001700177245 */ /* 0x000fe20000201400 */
[----:B------:R-:W-:Y:S01]  /*0670*/  IMAD.IADD R24, R24, 0x1, -R25 ;  /* 0x0000000118187824 */ /* 0x000fe200078e0a19 */
[----:B------:R-:W-:-:S04]  /*0680*/  SHF.R.U32.HI R25, RZ, 0x6, R20 ;  /* 0x00000006ff197819 */ /* 0x000fc80000011614 */
[----:B------:R-:W-:Y:S02]  /*0690*/  LOP3.LUT R20, R25, 0x1, RZ, 0xc0, !PT ;  /* 0x0000000119147812 */ /* 0x000fe400078ec0ff */
[----:B------:R-:W-:Y:S02]  /*06a0*/  I2FP.F32.S32 R25, R24 ;  /* 0x0000001800197245 */ /* 0x000fe40000201400 */
[----:B------:R-:W2:Y:S01]  /*06b0*/  LDG.E.CONSTANT R24, desc[UR10][R4.64+-0x8] ;  /* 0xfffff80a04187981 */ /* 0x000ea2000c1e9900 */
[----:B------:R-:W-:Y:S01]  /*06c0*/  I2FP.F32.S32 R21, R21 ;  /* 0x0000001500157245 */ /* 0x000fe20000201400 */
[----:B------:R-:W-:Y:S01]  /*06d0*/  FMUL R23, R8, R23 ;  /* 0x0000001708177220 */ /* 0x000fe20000400000 */
[----:B------:R-:W-:Y:S01]  /*06e0*/  FFMA R22, R6, R25, R27 ;  /* 0x0000001906167223 */ /* 0x000fe2000000001b */
[----:B------:R-:W-:Y:S01]  /*06f0*/  IMAD.IADD R20, R20, 0x1, -R29 ;  /* 0x0000000114147824 */ /* 0x000fe200078e0a1d */
[----:B------:R-:W3:Y:S01]  /*0700*/  LDG.E.CONSTANT R25, desc[UR10][R4.64+-0x4] ;  /* 0xfffffc0a04197981 */ /* 0x000ee2000c1e9900 */
[----:B------:R-:W-:-:S03]  /*0710*/  FFMA R26, R6, R21, R23 ;  /* 0x00000015061a7223 */ /* 0x000fc60000000017 */
[----:B------:R-:W4:Y:S04]  /*0720*/  LDG.E.CONSTANT R23, desc[UR10][R4.64] ;  /* 0x0000000a04177981 */ /* 0x000f28000c1e9900 */
[----:B------:R0:W4:Y:S01]  /*0730*/  LDG.E.CONSTANT R21, desc[UR10][R4.64+0x4] ;  /* 0x0000040a04157981 */ /* 0x000122000c1e9900 */
[----:B------:R-:W-:Y:S02]  /*0740*/  I2FP.F32.S32 R27, R13 ;  /* 0x0000000d001b7245 */ /* 0x000fe40000201400 */
[----:B------:R-:W-:Y:S02]  /*0750*/  I2FP.F32.S32 R13, R18 ;  /* 0x00000012000d7245 */ /* 0x000fe40000201400 */
[----:B------:R-:W-:Y:S01]  /*0760*/  I2FP.F32.S32 R29, R17 ;  /* 0x00000011001d7245 */ /* 0x000fe20000201400 */
[----:B------:R-:W-:Y:S01]  /*0770*/  FMUL R27, R8, R27 ;  /* 0x0000001b081b7220 */ /* 0x000fe20000400000 */
[----:B------:R-:W-:-:S03]  /*0780*/  I2FP.F32.S32 R17, R20 ;  /* 0x0000001400117245 */ /* 0x000fc60000201400 */
[----:B------:R-:W-:Y:S01]  /*0790*/  FFMA R18, R6, R13, R27 ;  /* 0x0000000d06127223 */ /* 0x000fe2000000001b */
[----:B------:R-:W-:Y:S01]  /*07a0*/  FMUL R29, R8, R29 ;  /* 0x0000001d081d7220 */ /* 0x000fe20000400000 */
[----:B------:R-:W-:-:S03]  /*07b0*/  I2FP.F32.S32 R13, R16 ;  /* 0x00000010000d7245 */ /* 0x000fc60000201400 */
[----:B------:R-:W-:Y:S01]  /*07c0*/  FFMA R16, R6, R17, R29 ;  /* 0x0000001106107223 */ /* 0x000fe2000000001d */
[----:B------:R-:W-:Y:S01]  /*07d0*/  I2FP.F32.S32 R17, R10 ;  /* 0x0000000a00117245 */ /* 0x000fe20000201400 */
[C---:B------:R-:W-:Y:S01]  /*07e0*/  FFMA R13, R9.reuse, R13, R22 ;  /* 0x0000000d090d7223 */ /* 0x040fe20000000016 */
[----:B------:R-:W-:Y:S01]  /*07f0*/  UIADD3 UR6, UPT, UPT, UR6, 0x1, URZ ;  /* 0x0000000106067890 */ /* 0x000fe2000fffe0ff */
[----:B------:R-:W-:Y:S02]  /*0800*/  I2FP.F32.S32 R27, R14 ;  /* 0x0000000e001b7245 */ /* 0x000fe40000201400 */
[C---:B------:R-:W-:Y:S01]  /*0810*/  FFMA R17, R9.reuse, R17, R26 ;  /* 0x0000001109117223 */ /* 0x040fe2000000001a */
[----:B------:R-:W-:Y:S01]  /*0820*/  UISETP.NE.AND UP0, UPT, UR6, URZ, UPT ;  /* 0x000000ff0600728c */ /* 0x000fe2000bf05270 */
[----:B------:R-:W-:Y:S01]  /*0830*/  I2FP.F32.S32 R19, R19 ;  /* 0x0000001300137245 */ /* 0x000fe20000201400 */
[----:B------:R-:W-:Y:S01]  /*0840*/  FFMA R18, R9, R27, R18 ;  /* 0x0000001b09127223 */ /* 0x000fe20000000012 */
[----:B------:R-:W-:-:S02]  /*0850*/  IADD3 R0, P0, PT, R0, 0x1, RZ ;  /* 0x0000000100007810 */ /* 0x000fc40007f1e0ff */
[----:B0-----:R-:W-:Y:S01]  /*0860*/  IADD3 R4, P1, PT, R4, 0x10, RZ ;  /* 0x0000001004047810 */ /* 0x001fe20007f3e0ff */
[----:B------:R-:W-:Y:S02]  /*0870*/  FFMA R16, R9, R19, R16 ;  /* 0x0000001309107223 */ /* 0x000fe40000000010 */
[----:B------:R-:W-:Y:S02]  /*0880*/  IMAD.X R7, RZ, RZ, R7, P0 ;  /* 0x000000ffff077224 */ /* 0x000fe400000e0607 */
[----:B------:R-:W-:Y:S02]  /*0890*/  IMAD.X R5, RZ, RZ, R5, P1 ;  /* 0x000000ffff057224 */ /* 0x000fe400008e0605 */
[----:B--2---:R-:W-:-:S04]  /*08a0*/  FFMA R24, R24, R13, R15 ;  /* 0x0000000d18187223 */ /* 0x004fc8000000000f */
[----:B---3--:R-:W-:-:S04]  /*08b0*/  FFMA R24, R25, R17, R24 ;  /* 0x0000001119187223 */ /* 0x008fc80000000018 */
[----:B----4-:R-:W-:-:S04]  /*08c0*/  FFMA R18, R23, R18, R24 ;  /* 0x0000001217127223 */ /* 0x010fc80000000018 */
[----:B------:R-:W-:Y:S01]  /*08d0*/  FFMA R15, R21, R16, R18 ;  /* 0x00000010150f7223 */ /* 0x000fe20000000012 */
[----:B------:R-:W-:Y:S06]  /*08e0*/  BRA.U UP0, `(.L_x_1) ;  /* 0xfffffff900687547 */ /* 0x000fec000b83ffff */
.L_x_0:
[----:B------:R-:W-:Y:S01]  /*08f0*/  STG.E desc[UR10][R2.64], R15 ;  /* 0x0000000f02007986 */ /* 0x000fe2000c10190a */
[----:B------:R-:W-:Y:S05]  /*0900*/  EXIT ;  /* 0x000000000000794d */ /* 0x000fea0003800000 */
.L_x_2:
[----:B------:R-:W-:-:S00]  /*0910*/  BRA `(.L_x_2) ;  /* 0xfffffffc00fc7947 */ /* 0x000fc0000383ffff */
[----:B------:R-:W-:-:S00]  /*0920*/  NOP ;  /* 0x0000000000007918 */ /* 0x000fc00000000000 */
        /* <DEDUP_REMOVED lines=13> */
.L_x_3:


//--------------------- .nv.shared.reserved.0     --------------------------
	.section	.nv.shared.reserved.0,"aw",@nobits
	.weak		__nv_reservedSMEM_offset_0_alias
	.size		__nv_reservedSMEM_offset_0_alias, 0, 64
	.other		__nv_reservedSMEM_offset_0_alias,@"STO_CUDA_RESERVED_SHARED STV_DEFAULT"
__nv_reservedSMEM_offset_0_alias:
	.zero		0
	.zero		64


//--------------------- .nv.constant0.adaptive_gemm_n3_kernel_f32 --------------------------
	.section	.nv.constant0.adaptive_gemm_n3_kernel_f32,"a",@progbits
	.sectionflags	@""
	.align	4
.nv.constant0.adaptive_gemm_n3_kernel_f32:
	.zero		940


//--------------------- SYMBOLS --------------------------

	.type		.nv.reservedSmem.offset0,@object
	.size		.nv.reservedSmem.offset0,0x4
